	.headerflags	@"EF_CUDA_TEXMODE_UNIFIED EF_CUDA_64BIT_ADDRESS EF_CUDA_ACCELERATORS EF_CUDA_SM90 EF_CUDA_VIRTUAL_SM(EF_CUDA_SM90)"
	.elftype	@"ET_EXEC"


//--------------------- .nv.info                  --------------------------
	.section	.nv.info,"",@"SHT_CUDA_INFO"
	.align	4


	//----- nvinfo : EIATTR_REGCOUNT
	.align		4
        /*0000*/ 	.byte	0x04, 0x2f
        /*0002*/ 	.short	(.L_1 - .L_0)
	.align		4
.L_0:
        /*0004*/ 	.word	index@(triton_poi_fused_add_convolution_24)
        /*0008*/ 	.word	0x00000012


	//----- nvinfo : EIATTR_MIN_STACK_SIZE
	.align		4
.L_1:
        /*000c*/ 	.byte	0x04, 0x12
        /*000e*/ 	.short	(.L_3 - .L_2)
	.align		4
.L_2:
        /*0010*/ 	.word	index@(triton_poi_fused_add_convolution_24)
        /*0014*/ 	.word	0x00000000


	//----- nvinfo : EIATTR_FRAME_SIZE
	.align		4
.L_3:
        /*0018*/ 	.byte	0x04, 0x11
        /*001a*/ 	.short	(.L_5 - .L_4)
	.align		4
.L_4:
        /*001c*/ 	.word	index@(triton_poi_fused_add_convolution_24)
        /*0020*/ 	.word	0x00000000


	//----- nvinfo : EIATTR_MIN_STACK_SIZE
	.align		4
.L_5:
        /*0024*/ 	.byte	0x04, 0x12
        /*0026*/ 	.short	(.L_7 - .L_6)
	.align		4
.L_6:
        /*0028*/ 	.word	index@(triton_poi_fused_add_convolution_24)
        /*002c*/ 	.word	0x00000000
.L_7:


//--------------------- .nv.info.triton_poi_fused_add_convolution_24 --------------------------
	.section	.nv.info.triton_poi_fused_add_convolution_24,"",@"SHT_CUDA_INFO"
	.sectionflags	@""
	.align	4


	//----- nvinfo : EIATTR_CUDA_API_VERSION
	.align		4
        /*0000*/ 	.byte	0x04, 0x37
        /*0002*/ 	.short	(.L_9 - .L_8)
.L_8:
        /*0004*/ 	.word	0x0000007c


	//----- nvinfo : EIATTR_KPARAM_INFO
	.align		4
.L_9:
        /*0008*/ 	.byte	0x04, 0x17
        /*000a*/ 	.short	(.L_11 - .L_10)
.L_10:
        /*000c*/ 	.word	0x00000000
        /*0010*/ 	.short	0x0004
        /*0012*/ 	.short	0x0020
        /*0014*/ 	.byte	0x00, 0xf0, 0x11, 0x00


	//----- nvinfo : EIATTR_KPARAM_INFO
	.align		4
.L_11:
        /*0018*/ 	.byte	0x04, 0x17
        /*001a*/ 	.short	(.L_13 - .L_12)
.L_12:
        /*001c*/ 	.word	0x00000000
        /*0020*/ 	.short	0x0003
        /*0022*/ 	.short	0x0018
        /*0024*/ 	.byte	0x00, 0xf4, 0x21, 0x00


	//----- nvinfo : EIATTR_KPARAM_INFO
	.align		4
.L_13:
        /*0028*/ 	.byte	0x04, 0x17
        /*002a*/ 	.short	(.L_15 - .L_14)
.L_14:
        /*002c*/ 	.word	0x00000000
        /*0030*/ 	.short	0x0002
        /*0032*/ 	.short	0x0010
        /*0034*/ 	.byte	0x00, 0xf4, 0x21, 0x00


	//----- nvinfo : EIATTR_KPARAM_INFO
	.align		4
.L_15:
        /*0038*/ 	.byte	0x04, 0x17
        /*003a*/ 	.short	(.L_17 - .L_16)
.L_16:
        /*003c*/ 	.word	0x00000000
        /*0040*/ 	.short	0x0001
        /*0042*/ 	.short	0x0008
        /*0044*/ 	.byte	0x00, 0xf4, 0x21, 0x00


	//----- nvinfo : EIATTR_KPARAM_INFO
	.align		4
.L_17:
        /*0048*/ 	.byte	0x04, 0x17
        /*004a*/ 	.short	(.L_19 - .L_18)
.L_18:
        /*004c*/ 	.word	0x00000000
        /*0050*/ 	.short	0x0000
        /*0052*/ 	.short	0x0000
        /*0054*/ 	.byte	0x00, 0xf4, 0x21, 0x00


	//----- nvinfo : EIATTR_SPARSE_MMA_MASK
	.align		4
.L_19:
        /*0058*/ 	.byte	0x03, 0x50
        /*005a*/ 	.short	0x0000


	//----- nvinfo : EIATTR_MAXREG_COUNT
	.align		4
        /*005c*/ 	.byte	0x03, 0x1b
        /*005e*/ 	.short	0x00ff


	//----- nvinfo : EIATTR_EXIT_INSTR_OFFSETS
	.align		4
        /*0060*/ 	.byte	0x04, 0x1c
        /*0062*/ 	.short	(.L_21 - .L_20)


	//   ....[0]....
.L_20:
        /*0064*/ 	.word	0x000002b0


	//   ....[1]....
        /*0068*/ 	.word	0x000002d0


	//----- nvinfo : EIATTR_REQNTID
	.align		4
.L_21:
        /*006c*/ 	.byte	0x04, 0x10
        /*006e*/ 	.short	(.L_23 - .L_22)
.L_22:
        /*0070*/ 	.word	0x00000080
        /*0074*/ 	.word	0x00000001
        /*0078*/ 	.word	0x00000001


	//----- nvinfo : EIATTR_CBANK_PARAM_SIZE
	.align		4
.L_23:
        /*007c*/ 	.byte	0x03, 0x19
        /*007e*/ 	.short	0x0024


	//----- nvinfo : EIATTR_PARAM_CBANK
	.align		4
        /*0080*/ 	.byte	0x04, 0x0a
        /*0082*/ 	.short	(.L_25 - .L_24)
	.align		4
.L_24:
        /*0084*/ 	.word	index@(.nv.constant0.triton_poi_fused_add_convolution_24)
        /*0088*/ 	.short	0x0210
        /*008a*/ 	.short	0x0024


	//----- nvinfo : EIATTR_SW_WAR
	.align		4
.L_25:
        /*008c*/ 	.byte	0x04, 0x36
        /*008e*/ 	.short	(.L_27 - .L_26)
.L_26:
        /*0090*/ 	.word	0x00000008
.L_27:


//--------------------- .nv.callgraph             --------------------------
	.section	.nv.callgraph,"",@"SHT_CUDA_CALLGRAPH"
	.align	4
	.sectionentsize	8
	.align		4
        /*0000*/ 	.word	0x00000000
	.align		4
        /*0004*/ 	.word	0xffffffff
	.align		4
        /*0008*/ 	.word	0x00000000
	.align		4
        /*000c*/ 	.word	0xfffffffe
	.align		4
        /*0010*/ 	.word	0x00000000
	.align		4
        /*0014*/ 	.word	0xfffffffd
	.align		4
        /*0018*/ 	.word	0x00000000
	.align		4
        /*001c*/ 	.word	0xfffffffc


//--------------------- .text.triton_poi_fused_add_convolution_24 --------------------------
	.section	.text.triton_poi_fused_add_convolution_24,"ax",@progbits
	.align	128
        .global         triton_poi_fused_add_convolution_24
        .type           triton_poi_fused_add_convolution_24,@function
        .size           triton_poi_fused_add_convolution_24,(.L_x_1 - triton_poi_fused_add_convolution_24)
        .other          triton_poi_fused_add_convolution_24,@"STO_CUDA_ENTRY STV_DEFAULT"
triton_poi_fused_add_convolution_24:
.text.triton_poi_fused_add_convolution_24:
[----:B------:R-:W0:Y:S02]  /*0000*/  LDC R1, c[0x0][0x28] ;  /* 0x00000a00ff017b82 */ /* 0x000e240000000800 */
[----:B------:R-:W1:Y:S01]  /*0010*/  S2R R11, SR_TID.X ;  /* 0x00000000000b7919 */ /* 0x000e620000002100 */
[----:B------:R-:W2:Y:S01]  /*0020*/  LDC.64 R6, c[0x0][0x220] ;  /* 0x00008800ff067b82 */ /* 0x000ea20000000a00 */
[----:B------:R-:W-:Y:S01]  /*0030*/  ULDC.64 UR4, c[0x0][0x208] ;  /* 0x0000820000047ab9 */ /* 0x000fe20000000a00 */
[----:B------:R-:W3:Y:S06]  /*0040*/  S2R R14, SR_CTAID.X ;  /* 0x00000000000e7919 */ /* 0x000eec0000002500 */
[----:B------:R-:W4:Y:S08]  /*0050*/  LDC.64 R4, c[0x0][0x228] ;  /* 0x00008a00ff047b82 */ /* 0x000f300000000a00 */
[----:B------:R-:W5:Y:S01]  /*0060*/  LDC.64 R8, c[0x0][0x218] ;  /* 0x00008600ff087b82 */ /* 0x000f620000000a00 */
[----:B-1----:R-:W-:-:S04]  /*0070*/  LOP3.LUT R11, R11, 0x7f, RZ, 0xc0, !PT ;  /* 0x0000007f0b0b7812 */ /* 0x002fc800078ec0ff */
[----:B---3--:R-:W-:Y:S02]  /*0080*/  LEA R11, R14, R11, 0x7 ;  /* 0x0000000b0e0b7211 */ /* 0x008fe400078e38ff */
[----:B------:R-:W-:Y:S02]  /*0090*/  SHF.R.S32.HI R14, RZ, 0x18, R14 ;  /* 0x00000018ff0e7819 */ /* 0x000fe4000001140e */
[C---:B------:R-:W-:Y:S01]  /*00a0*/  ISETP.GE.AND P0, PT, R11.reuse, 0x240, PT ;  /* 0x000002400b00780c */ /* 0x040fe20003f06270 */
[----:B------:R-:W-:-:S04]  /*00b0*/  IMAD.HI R0, R11, 0x2aaaaaab, RZ ;  /* 0x2aaaaaab0b007827 */ /* 0x000fc800078e02ff */
[----:B------:R-:W-:Y:S01]  /*00c0*/  IMAD.HI R10, R11, 0x38e38e39, RZ ;  /* 0x38e38e390b0a7827 */ /* 0x000fe200078e02ff */
[----:B------:R-:W-:-:S04]  /*00d0*/  SHF.R.U32.HI R3, RZ, 0x1f, R0 ;  /* 0x0000001fff037819 */ /* 0x000fc80000011600 */
[----:B------:R-:W-:Y:S02]  /*00e0*/  LEA.HI.SX32 R0, R0, R3, 0x1e ;  /* 0x0000000300007211 */ /* 0x000fe400078ff2ff */
[----:B------:R-:W1:Y:S01]  /*00f0*/  LDC.64 R2, c[0x0][0x210] ;  /* 0x00008400ff027b82 */ /* 0x000e620000000a00 */
[----:B------:R-:W-:Y:S02]  /*0100*/  SHF.R.U32.HI R13, RZ, 0x1f, R10 ;  /* 0x0000001fff0d7819 */ /* 0x000fe4000001160a */
[----:B------:R-:W-:Y:S02]  /*0110*/  IMAD.HI R12, R0, 0x2aaaaaab, RZ ;  /* 0x2aaaaaab000c7827 */ /* 0x000fe400078e02ff */
[----:B------:R-:W-:Y:S02]  /*0120*/  LEA.HI R13, R10, R13, RZ, 0x1b ;  /* 0x0000000d0a0d7211 */ /* 0x000fe400078fd8ff */
[----:B------:R-:W-:Y:S02]  /*0130*/  SGXT R10, R14, 0x1 ;  /* 0x000000010e0a781a */ /* 0x000fe40000000200 */
[----:B------:R-:W-:Y:S01]  /*0140*/  LEA.HI R15, R12, R12, RZ, 0x1 ;  /* 0x0000000c0c0f7211 */ /* 0x000fe200078f08ff */
[----:B------:R-:W-:Y:S01]  /*0150*/  IMAD R12, R0, -0x18, R11 ;  /* 0xffffffe8000c7824 */ /* 0x000fe200078e020b */
[----:B------:R-:W-:-:S03]  /*0160*/  LEA.HI R10, R10, R11, RZ, 0x2 ;  /* 0x0000000b0a0a7211 */ /* 0x000fc600078f10ff */
[----:B------:R-:W-:Y:S01]  /*0170*/  IMAD R15, R15, -0x6, R0 ;  /* 0xfffffffa0f0f7824 */ /* 0x000fe200078e0200 */
[----:B------:R-:W-:Y:S01]  /*0180*/  LEA R12, R13, R12, 0xa ;  /* 0x0000000c0d0c7211 */ /* 0x000fe200078e50ff */
[----:B------:R-:W-:Y:S01]  /*0190*/  HFMA2.MMA R0, -RZ, RZ, 0, 0 ;  /* 0x00000000ff007435 */ /* 0x000fe200000001ff */
[----:B------:R-:W-:-:S03]  /*01a0*/  LOP3.LUT R10, R10, 0xfffffffc, RZ, 0xc0, !PT ;  /* 0xfffffffc0a0a7812 */ /* 0x000fc600078ec0ff */
[----:B------:R-:W-:Y:S02]  /*01b0*/  IMAD R12, R15, 0x40, R12 ;  /* 0x000000400f0c7824 */ /* 0x000fe400078e020c */
[C---:B------:R-:W-:Y:S02]  /*01c0*/  IMAD.IADD R13, R11.reuse, 0x1, -R10 ;  /* 0x000000010b0d7824 */ /* 0x040fe400078e0a0a */
[----:B-1----:R-:W-:Y:S01]  /*01d0*/  IMAD.WIDE R2, R11, 0x4, R2 ;  /* 0x000000040b027825 */ /* 0x002fe200078e0202 */
[----:B------:R-:W-:Y:S02]  /*01e0*/  IADD3 R15, R12, 0x154, RZ ;  /* 0x000001540c0f7810 */ /* 0x000fe40007ffe0ff */
[----:B------:R-:W-:Y:S01]  /*01f0*/  CS2R R10, SRZ ;  /* 0x00000000000a7805 */ /* 0x000fe2000001ff00 */
[----:B--2---:R-:W-:-:S04]  /*0200*/  IMAD.WIDE R6, R13, 0x4, R6 ;  /* 0x000000040d067825 */ /* 0x004fc800078e0206 */
[----:B----4-:R-:W-:Y:S01]  /*0210*/  IMAD.WIDE R4, R13, 0x4, R4 ;  /* 0x000000040d047825 */ /* 0x010fe200078e0204 */
[----:B------:R-:W2:Y:S03]  /*0220*/  @!P0 LDG.E R10, desc[UR4][R2.64] ;  /* 0x00000004020a8981 */ /* 0x000ea6000c1e1900 */
[----:B------:R-:W-:Y:S01]  /*0230*/  IMAD.MOV.U32 R13, RZ, RZ, RZ ;  /* 0x000000ffff0d7224 */ /* 0x000fe200078e00ff */
[----:B------:R-:W3:Y:S01]  /*0240*/  @!P0 LDG.E.EL R11, desc[UR4][R6.64] ;  /* 0x00000004060b8981 */ /* 0x000ee2000c2e1900 */
[----:B-----5:R-:W-:-:S04]  /*0250*/  IMAD.WIDE R8, R15, 0x4, R8 ;  /* 0x000000040f087825 */ /* 0x020fc800078e0208 */
[----:B------:R-:W2:Y:S04]  /*0260*/  @!P0 LDG.E.EL R13, desc[UR4][R4.64] ;  /* 0x00000004040d8981 */ /* 0x000ea8000c2e1900 */
[----:B------:R-:W3:Y:S01]  /*0270*/  @!P0 LDG.E R0, desc[UR4][R8.64] ;  /* 0x0000000408008981 */ /* 0x000ee2000c1e1900 */
[----:B--2---:R-:W-:Y:S01]  /*0280*/  FADD R13, R13, R10 ;  /* 0x0000000a0d0d7221 */ /* 0x004fe20000000000 */
[----:B---3--:R-:W-:-:S04]  /*0290*/  FADD R0, R11, R0 ;  /* 0x000000000b007221 */ /* 0x008fc80000000000 */
[----:B------:R-:W-:Y:S01]  /*02a0*/  FADD R13, R0, R13 ;  /* 0x0000000d000d7221 */ /* 0x000fe20000000000 */
[----:B------:R-:W-:Y:S06]  /*02b0*/  @P0 EXIT ;  /* 0x000000000000094d */ /* 0x000fec0003800000 */
[----:B------:R-:W-:Y:S01]  /*02c0*/  STG.E desc[UR4][R2.64], R13 ;  /* 0x0000000d02007986 */ /* 0x000fe2000c101904 */
[----:B------:R-:W-:Y:S05]  /*02d0*/  EXIT ;  /* 0x000000000000794d */ /* 0x000fea0003800000 */
.L_x_0:
[----:B------:R-:W-:-:S00]  /*02e0*/  BRA `(.L_x_0) ;  /* 0xfffffffc00fc7947 */ /* 0x000fc0000383ffff */
[----:B------:R-:W-:-:S00]  /*02f0*/  NOP ;  /* 0x0000000000007918 */ /* 0x000fc00000000000 */
        /* <DEDUP_REMOVED lines=8> */
.L_x_1:


//--------------------- .nv.constant0.triton_poi_fused_add_convolution_24 --------------------------
	.section	.nv.constant0.triton_poi_fused_add_convolution_24,"a",@progbits
	.sectionflags	@""
	.align	4
.nv.constant0.triton_poi_fused_add_convolution_24:
	.zero		564
